//
// Generated by NVIDIA NVVM Compiler
//
// Compiler Build ID: CL-36424714
// Cuda compilation tools, release 13.0, V13.0.88
// Based on NVVM 20.0.0
//

.version 9.0
.target sm_100
.address_size 64

	// .globl	candidate0
// _ZZ10candidate0E18PaddedInput_shared has been demoted
// _ZZ10candidate0E13kernel_shared has been demoted

.visible .entry candidate0(
	.param .u64 .ptr .align 1 candidate0_param_0,
	.param .u64 .ptr .align 1 candidate0_param_1,
	.param .u64 .ptr .align 1 candidate0_param_2
)
.maxntid 14
{
	.reg .pred 	%p<27>;
	.reg .b16 	%rs<52>;
	.reg .b32 	%r<113>;
	.reg .b32 	%f<70>;
	.reg .b64 	%rd<39>;
	// demoted variable
	.shared .align 4 .b8 _ZZ10candidate0E18PaddedInput_shared[360];
	// demoted variable
	.shared .align 4 .b8 _ZZ10candidate0E13kernel_shared[72];
	ld.param.u64 	%rd4, [candidate0_param_0];
	ld.param.u64 	%rd2, [candidate0_param_1];
	ld.param.u64 	%rd3, [candidate0_param_2];
	cvta.to.global.u64 	%rd1, %rd4;
	mov.u32 	%r1, %ctaid.x;
	mul.hi.u32 	%r13, %r1, -1840700269;
	shr.u32 	%r14, %r13, 2;
	mul.lo.s32 	%r15, %r14, 7;
	sub.s32 	%r2, %r1, %r15;
	shl.b32 	%r3, %r2, 1;
	mov.u32 	%r4, %tid.x;
	shl.b32 	%r5, %r4, 1;
	setp.gt.u32 	%p1, %r4, 7;
	selp.u32 	%r16, 1, 0, %p1;
	or.b32  	%r17, %r3, %r16;
	setp.eq.s32 	%p2, %r17, 0;
	mov.f32 	%f64, 0f00000000;
	@%p2 bra 	$L__BB0_3;
	add.s32 	%r18, %r5, -15;
	setp.lt.u32 	%p3, %r4, 8;
	selp.b32 	%r6, %r5, %r18, %p3;
	setp.eq.s32 	%p4, %r6, 0;
	@%p4 bra 	$L__BB0_3;
	setp.gt.u32 	%p5, %r4, 7;
	mul.lo.s32 	%r21, %r14, 392;
	selp.b32 	%r22, 14, 0, %p5;
	mad.lo.s32 	%r23, %r2, 28, %r21;
	add.s32 	%r24, %r23, %r22;
	add.s32 	%r25, %r24, %r6;
	add.s32 	%r26, %r25, -15;
	mul.wide.s32 	%rd5, %r26, 4;
	add.s64 	%rd6, %rd1, %rd5;
	ld.global.nc.f32 	%f64, [%rd6];
$L__BB0_3:
	shl.b32 	%r27, %r4, 3;
	mov.u32 	%r28, _ZZ10candidate0E18PaddedInput_shared;
	add.s32 	%r7, %r28, %r27;
	st.shared.f32 	[%r7], %f64;
	setp.gt.u32 	%p6, %r4, 6;
	selp.u32 	%r29, 1, 0, %p6;
	or.b32  	%r30, %r3, %r29;
	setp.eq.s32 	%p7, %r30, 0;
	mov.f32 	%f65, 0f00000000;
	@%p7 bra 	$L__BB0_6;
	setp.lt.u32 	%p8, %r4, 7;
	selp.b32 	%r31, 1, -14, %p8;
	add.s32 	%r8, %r5, %r31;
	setp.eq.s32 	%p9, %r8, 0;
	@%p9 bra 	$L__BB0_6;
	setp.gt.u32 	%p10, %r4, 6;
	mul.lo.s32 	%r34, %r14, 392;
	selp.b32 	%r35, 14, 0, %p10;
	mad.lo.s32 	%r36, %r2, 28, %r34;
	add.s32 	%r37, %r36, %r35;
	add.s32 	%r38, %r37, %r8;
	add.s32 	%r39, %r38, -15;
	mul.wide.s32 	%rd7, %r39, 4;
	add.s64 	%rd8, %rd1, %rd7;
	ld.global.nc.f32 	%f65, [%rd8];
$L__BB0_6:
	st.shared.f32 	[%r7+4], %f65;
	setp.lt.u32 	%p11, %r4, 9;
	selp.b32 	%r40, 28, 239, %p11;
	add.s32 	%r41, %r5, %r40;
	cvt.u16.u32 	%rs8, %r41;
	and.b16  	%rs9, %rs8, 255;
	mul.lo.s16 	%rs10, %rs9, 137;
	shr.u16 	%rs11, %rs10, 11;
	cvt.u32.u16 	%r9, %rs11;
	or.b32  	%r42, %r3, %r9;
	setp.eq.s32 	%p12, %r42, 0;
	mov.f32 	%f66, 0f00000000;
	@%p12 bra 	$L__BB0_9;
	cvt.u16.u32 	%rs12, %r5;
	add.s16 	%rs13, %rs12, 13;
	mul.lo.s16 	%rs14, %rs13, 69;
	shr.u16 	%rs15, %rs14, 10;
	mul.lo.s16 	%rs16, %rs15, 15;
	sub.s16 	%rs1, %rs13, %rs16;
	and.b16  	%rs17, %rs1, 255;
	setp.eq.s16 	%p13, %rs17, 0;
	@%p13 bra 	$L__BB0_9;
	cvt.u32.u16 	%r43, %rs1;
	and.b32  	%r44, %r43, 255;
	setp.gt.u32 	%p14, %r4, 8;
	selp.b32 	%r47, 181, -15, %p14;
	mad.lo.s32 	%r48, %r14, 392, %r47;
	mad.lo.s32 	%r49, %r2, 28, %r48;
	add.s32 	%r50, %r49, %r44;
	mad.lo.s32 	%r51, %r9, 14, %r50;
	mul.wide.s32 	%rd9, %r51, 4;
	add.s64 	%rd10, %rd1, %rd9;
	ld.global.nc.f32 	%f66, [%rd10];
$L__BB0_9:
	st.shared.f32 	[%r7+112], %f66;
	setp.lt.u32 	%p15, %r4, 8;
	selp.b32 	%r52, 29, 240, %p15;
	add.s32 	%r53, %r5, %r52;
	cvt.u16.u32 	%rs18, %r53;
	and.b16  	%rs19, %rs18, 255;
	mul.lo.s16 	%rs20, %rs19, 137;
	shr.u16 	%rs21, %rs20, 11;
	cvt.u32.u16 	%r10, %rs21;
	or.b32  	%r54, %r3, %r10;
	setp.eq.s32 	%p16, %r54, 0;
	mov.f32 	%f67, 0f00000000;
	@%p16 bra 	$L__BB0_12;
	cvt.u16.u32 	%rs22, %r5;
	add.s16 	%rs23, %rs22, 14;
	mul.lo.s16 	%rs24, %rs23, 69;
	shr.u16 	%rs25, %rs24, 10;
	mul.lo.s16 	%rs26, %rs25, 15;
	sub.s16 	%rs2, %rs23, %rs26;
	and.b16  	%rs27, %rs2, 255;
	setp.eq.s16 	%p17, %rs27, 0;
	@%p17 bra 	$L__BB0_12;
	setp.gt.u32 	%p18, %r4, 7;
	cvt.u32.u16 	%r55, %rs2;
	and.b32  	%r56, %r55, 255;
	selp.b32 	%r59, 181, -15, %p18;
	mad.lo.s32 	%r60, %r14, 392, %r59;
	mad.lo.s32 	%r61, %r2, 28, %r60;
	add.s32 	%r62, %r61, %r56;
	mad.lo.s32 	%r63, %r10, 14, %r62;
	mul.wide.s32 	%rd11, %r63, 4;
	add.s64 	%rd12, %rd1, %rd11;
	ld.global.nc.f32 	%f67, [%rd12];
$L__BB0_12:
	st.shared.f32 	[%r7+116], %f67;
	cvt.u16.u32 	%rs3, %r5;
	add.s16 	%rs4, %rs3, 11;
	mul.lo.s16 	%rs28, %rs4, 69;
	shr.u16 	%rs29, %rs28, 10;
	cvt.u32.u16 	%r11, %rs29;
	or.b32  	%r64, %r3, %r11;
	setp.eq.s32 	%p19, %r64, 0;
	mov.f32 	%f68, 0f00000000;
	@%p19 bra 	$L__BB0_15;
	mul.lo.s16 	%rs32, %rs29, 15;
	sub.s16 	%rs5, %rs4, %rs32;
	and.b16  	%rs33, %rs5, 255;
	setp.eq.s16 	%p20, %rs33, 0;
	@%p20 bra 	$L__BB0_15;
	mul.lo.s32 	%r67, %r2, 28;
	mul.lo.s32 	%r68, %r11, 14;
	cvt.u64.u32 	%rd13, %r68;
	cvt.u64.u16 	%rd14, %rs5;
	and.b64  	%rd15, %rd14, 255;
	mad.lo.s32 	%r69, %r14, 392, %r67;
	cvt.u64.u32 	%rd16, %r69;
	add.s64 	%rd17, %rd16, %rd15;
	add.s64 	%rd18, %rd17, %rd13;
	shl.b64 	%rd19, %rd18, 2;
	add.s64 	%rd20, %rd1, %rd19;
	ld.global.nc.f32 	%f68, [%rd20+724];
$L__BB0_15:
	st.shared.f32 	[%r7+224], %f68;
	add.s16 	%rs6, %rs3, 12;
	mul.lo.s16 	%rs34, %rs6, 69;
	shr.u16 	%rs35, %rs34, 10;
	cvt.u32.u16 	%r12, %rs35;
	or.b32  	%r70, %r3, %r12;
	setp.eq.s32 	%p21, %r70, 0;
	mov.f32 	%f69, 0f00000000;
	@%p21 bra 	$L__BB0_18;
	mul.lo.s16 	%rs38, %rs35, 15;
	sub.s16 	%rs7, %rs6, %rs38;
	and.b16  	%rs39, %rs7, 255;
	setp.eq.s16 	%p22, %rs39, 0;
	@%p22 bra 	$L__BB0_18;
	mul.lo.s32 	%r73, %r2, 28;
	mul.lo.s32 	%r74, %r12, 14;
	cvt.u64.u32 	%rd21, %r74;
	cvt.u64.u16 	%rd22, %rs7;
	and.b64  	%rd23, %rd22, 255;
	mad.lo.s32 	%r75, %r14, 392, %r73;
	cvt.u64.u32 	%rd24, %r75;
	add.s64 	%rd25, %rd24, %rd23;
	add.s64 	%rd26, %rd25, %rd21;
	shl.b64 	%rd27, %rd26, 2;
	add.s64 	%rd28, %rd1, %rd27;
	ld.global.nc.f32 	%f69, [%rd28+724];
$L__BB0_18:
	st.shared.f32 	[%r7+228], %f69;
	setp.gt.u32 	%p23, %r4, 2;
	@%p23 bra 	$L__BB0_20;
	mul.lo.s16 	%rs40, %rs3, 23;
	add.s16 	%rs41, %rs40, 1932;
	shr.u16 	%rs42, %rs41, 10;
	mul.wide.u16 	%r78, %rs42, 196;
	mul.lo.s16 	%rs43, %rs3, 137;
	add.s16 	%rs44, %rs43, 5343;
	shr.u16 	%rs45, %rs44, 11;
	mul.lo.s16 	%rs46, %rs45, 14;
	cvt.u32.u16 	%r79, %rs46;
	mad.lo.s32 	%r80, %r14, 392, %r5;
	mad.lo.s32 	%r81, %r2, 28, %r80;
	add.s32 	%r82, %r81, -6;
	add.s32 	%r83, %r82, %r78;
	add.s32 	%r84, %r83, %r79;
	mul.wide.u32 	%rd29, %r84, 4;
	add.s64 	%rd30, %rd1, %rd29;
	ld.global.nc.f32 	%f25, [%rd30];
	st.shared.f32 	[%r7+336], %f25;
	add.s16 	%rs47, %rs40, 1955;
	shr.u16 	%rs48, %rs47, 10;
	mul.wide.u16 	%r85, %rs48, 196;
	add.s16 	%rs49, %rs43, 5480;
	shr.u16 	%rs50, %rs49, 11;
	mul.lo.s16 	%rs51, %rs50, 14;
	cvt.u32.u16 	%r86, %rs51;
	add.s32 	%r87, %r82, %r85;
	add.s32 	%r88, %r87, %r86;
	add.s32 	%r89, %r88, 1;
	mul.wide.u32 	%rd31, %r89, 4;
	add.s64 	%rd32, %rd1, %rd31;
	ld.global.nc.f32 	%f26, [%rd32];
	st.shared.f32 	[%r7+340], %f26;
	bra.uni 	$L__BB0_21;
$L__BB0_20:
	setp.gt.u32 	%p24, %r4, 5;
	@%p24 bra 	$L__BB0_22;
$L__BB0_21:
	mov.u32 	%r90, _ZZ10candidate0E13kernel_shared;
	mad.lo.s32 	%r91, %r4, 12, %r90;
	mul.lo.s32 	%r94, %r4, 3;
	mad.lo.s32 	%r95, %r14, 18, %r94;
	cvta.to.global.u64 	%rd33, %rd2;
	mul.wide.u32 	%rd34, %r95, 4;
	add.s64 	%rd35, %rd33, %rd34;
	ld.global.nc.f32 	%f27, [%rd35];
	ld.global.nc.f32 	%f28, [%rd35+4];
	ld.global.nc.f32 	%f29, [%rd35+8];
	st.shared.f32 	[%r91], %f27;
	st.shared.f32 	[%r91+4], %f28;
	st.shared.f32 	[%r91+8], %f29;
$L__BB0_22:
	setp.gt.u32 	%p25, %r4, 6;
	cvta.to.global.u64 	%rd36, %rd3;
	bar.sync 	0;
	selp.b32 	%r96, 45, 0, %p25;
	add.s32 	%r97, %r4, -7;
	setp.lt.u32 	%p26, %r4, 7;
	selp.b32 	%r98, %r4, %r97, %p26;
	shl.b32 	%r99, %r98, 1;
	add.s32 	%r100, %r99, %r96;
	shl.b32 	%r101, %r100, 2;
	add.s32 	%r103, %r28, %r101;
	ld.shared.f32 	%f30, [%r103];
	selp.b32 	%r104, 36, 0, %p25;
	mov.u32 	%r105, _ZZ10candidate0E13kernel_shared;
	add.s32 	%r106, %r105, %r104;
	ld.shared.f32 	%f31, [%r106];
	fma.rn.f32 	%f32, %f30, %f31, 0f00000000;
	ld.shared.f32 	%f33, [%r103+4];
	ld.shared.f32 	%f34, [%r106+4];
	fma.rn.f32 	%f35, %f33, %f34, %f32;
	ld.shared.f32 	%f36, [%r103+8];
	ld.shared.f32 	%f37, [%r106+8];
	fma.rn.f32 	%f38, %f36, %f37, %f35;
	ld.shared.f32 	%f39, [%r103+60];
	ld.shared.f32 	%f40, [%r106+12];
	fma.rn.f32 	%f41, %f39, %f40, %f38;
	ld.shared.f32 	%f42, [%r103+64];
	ld.shared.f32 	%f43, [%r106+16];
	fma.rn.f32 	%f44, %f42, %f43, %f41;
	ld.shared.f32 	%f45, [%r103+68];
	ld.shared.f32 	%f46, [%r106+20];
	fma.rn.f32 	%f47, %f45, %f46, %f44;
	ld.shared.f32 	%f48, [%r103+120];
	ld.shared.f32 	%f49, [%r106+24];
	fma.rn.f32 	%f50, %f48, %f49, %f47;
	ld.shared.f32 	%f51, [%r103+124];
	ld.shared.f32 	%f52, [%r106+28];
	fma.rn.f32 	%f53, %f51, %f52, %f50;
	ld.shared.f32 	%f54, [%r103+128];
	ld.shared.f32 	%f55, [%r106+32];
	fma.rn.f32 	%f56, %f54, %f55, %f53;
	max.f32 	%f57, %f56, 0f00000000;
	selp.b32 	%r109, 49, 0, %p25;
	mad.lo.s32 	%r110, %r14, 98, %r109;
	mad.lo.s32 	%r111, %r2, 7, %r110;
	add.s32 	%r112, %r111, %r98;
	mul.wide.u32 	%rd37, %r112, 4;
	add.s64 	%rd38, %rd36, %rd37;
	st.global.f32 	[%rd38], %f57;
	ret;

}


// ===== COMPILED SASS (sm_100) =====

	.target	sm_100

	.elftype	@"ET_EXEC"


//--------------------- .note.nv.tkinfo           --------------------------
	.section	.note.nv.tkinfo,"",@"SHT_NOTE"
	.sectionflags	@"SHF_NOTE_NV_TKINFO"
	.tkinfo
        /*0018*/ 	.word	0x00000002
        /*0030*/ 	.string	""
        /*0030*/ 	.string	"ptxas"
        /*0030*/ 	.string	"Cuda compilation tools, release 13.0, V13.0.88"
        /*0030*/ 	.string	"Build cuda_13.0.r13.0/compiler.36424714_0"
        /*0030*/ 	.string	"-arch sm_100 -m 64 "



//--------------------- .note.nv.cuinfo           --------------------------
	.section	.note.nv.cuinfo,"",@"SHT_NOTE"
	.sectionflags	@"SHF_NOTE_NV_CUINFO"
        /*0018*/ 	.short	0x0002
        /*001a*/ 	.short	0x0064
        /*001c*/ 	.short	0x0082
	.zero		2


//--------------------- .nv.info                  --------------------------
	.section	.nv.info,"",@"SHT_CUDA_INFO"
	.align	4


	//----- nvinfo : EIATTR_REGCOUNT
	.align		4
        /*0000*/ 	.byte	0x04, 0x2f
        /*0002*/ 	.short	(.L_1 - .L_0)
	.align		4
.L_0:
        /*0004*/ 	.word	index@(candidate0)
        /*0008*/ 	.word	0x0000001a


	//----- nvinfo : EIATTR_FRAME_SIZE
	.align		4
.L_1:
        /*000c*/ 	.byte	0x04, 0x11
        /*000e*/ 	.short	(.L_3 - .L_2)
	.align		4
.L_2:
        /*0010*/ 	.word	index@(candidate0)
        /*0014*/ 	.word	0x00000000


	//----- nvinfo : EIATTR_MIN_STACK_SIZE
	.align		4
.L_3:
        /*0018*/ 	.byte	0x04, 0x12
        /*001a*/ 	.short	(.L_5 - .L_4)
	.align		4
.L_4:
        /*001c*/ 	.word	index@(candidate0)
        /*0020*/ 	.word	0x00000000
.L_5:


//--------------------- .nv.compat                --------------------------
	.section	.nv.compat,"",@"SHT_CUDA_COMPAT_INFO"
	.align	4
        /*0000*/ 	.byte	0x02, 0x09, 0x00, 0x00, 0x02, 0x02, 0x01, 0x00, 0x02, 0x05, 0x05, 0x00, 0x03, 0x07, 0x01, 0x01
        /*0010*/ 	.byte	0x02, 0x03, 0x00, 0x00, 0x02, 0x06, 0x01, 0x00, 0x04, 0x0b, 0x08, 0x00, 0x09, 0x00, 0x00, 0x00
        /*0020*/ 	.byte	0x00, 0x00, 0x00, 0x00


//--------------------- .nv.info.candidate0       --------------------------
	.section	.nv.info.candidate0,"",@"SHT_CUDA_INFO"
	.sectionflags	@""
	.align	4


	//----- nvinfo : EIATTR_CUDA_API_VERSION
	.align		4
        /*0000*/ 	.byte	0x04, 0x37
        /*0002*/ 	.short	(.L_7 - .L_6)
.L_6:
        /*0004*/ 	.word	0x00000082


	//----- nvinfo : EIATTR_KPARAM_INFO
	.align		4
.L_7:
        /*0008*/ 	.byte	0x04, 0x17
        /*000a*/ 	.short	(.L_9 - .L_8)
.L_8:
        /*000c*/ 	.word	0x00000000
        /*0010*/ 	.short	0x0002
        /*0012*/ 	.short	0x0010
        /*0014*/ 	.byte	0x00, 0xf5, 0x21, 0x00


	//----- nvinfo : EIATTR_KPARAM_INFO
	.align		4
.L_9:
        /*0018*/ 	.byte	0x04, 0x17
        /*001a*/ 	.short	(.L_11 - .L_10)
.L_10:
        /*001c*/ 	.word	0x00000000
        /*0020*/ 	.short	0x0001
        /*0022*/ 	.short	0x0008
        /*0024*/ 	.byte	0x00, 0xf5, 0x21, 0x00


	//----- nvinfo : EIATTR_KPARAM_INFO
	.align		4
.L_11:
        /*0028*/ 	.byte	0x04, 0x17
        /*002a*/ 	.short	(.L_13 - .L_12)
.L_12:
        /*002c*/ 	.word	0x00000000
        /*0030*/ 	.short	0x0000
        /*0032*/ 	.short	0x0000
        /*0034*/ 	.byte	0x00, 0xf5, 0x21, 0x00


	//----- nvinfo : EIATTR_SPARSE_MMA_MASK
	.align		4
.L_13:
        /*0038*/ 	.byte	0x03, 0x50
        /*003a*/ 	.short	0x0000


	//----- nvinfo : EIATTR_MAXREG_COUNT
	.align		4
        /*003c*/ 	.byte	0x03, 0x1b
        /*003e*/ 	.short	0x00ff


	//----- nvinfo : EIATTR_NUM_BARRIERS
	.align		4
        /*0040*/ 	.byte	0x02, 0x4c
        /*0042*/ 	.byte	0x01
	.zero		1


	//----- nvinfo : EIATTR_MERCURY_ISA_VERSION
	.align		4
        /*0044*/ 	.byte	0x03, 0x5f
        /*0046*/ 	.short	0x0101


	//----- nvinfo : EIATTR_VRC_CTA_INIT_COUNT
	.align		4
        /*0048*/ 	.byte	0x02, 0x4a
	.zero		1
	.zero		1


	//----- nvinfo : EIATTR_EXIT_INSTR_OFFSETS
	.align		4
        /*004c*/ 	.byte	0x04, 0x1c
        /*004e*/ 	.short	(.L_15 - .L_14)


	//   ....[0]....
.L_14:
        /*0050*/ 	.word	0x00001220


	//----- nvinfo : EIATTR_MAX_THREADS
	.align		4
.L_15:
        /*0054*/ 	.byte	0x04, 0x05
        /*0056*/ 	.short	(.L_17 - .L_16)
.L_16:
        /*0058*/ 	.word	0x0000000e
        /*005c*/ 	.word	0x00000001
        /*0060*/ 	.word	0x00000001


	//----- nvinfo : EIATTR_CRS_STACK_SIZE
	.align		4
.L_17:
        /*0064*/ 	.byte	0x04, 0x1e
        /*0066*/ 	.short	(.L_19 - .L_18)
.L_18:
        /*0068*/ 	.word	0x00000000


	//----- nvinfo : EIATTR_CBANK_PARAM_SIZE
	.align		4
.L_19:
        /*006c*/ 	.byte	0x03, 0x19
        /*006e*/ 	.short	0x0018


	//----- nvinfo : EIATTR_PARAM_CBANK
	.align		4
        /*0070*/ 	.byte	0x04, 0x0a
        /*0072*/ 	.short	(.L_21 - .L_20)
	.align		4
.L_20:
        /*0074*/ 	.word	index@(.nv.constant0.candidate0)
        /*0078*/ 	.short	0x0380
        /*007a*/ 	.short	0x0018


	//----- nvinfo : EIATTR_SW_WAR
	.align		4
.L_21:
        /*007c*/ 	.byte	0x04, 0x36
        /*007e*/ 	.short	(.L_23 - .L_22)
.L_22:
        /*0080*/ 	.word	0x00000008
.L_23:


//--------------------- .nv.callgraph             --------------------------
	.section	.nv.callgraph,"",@"SHT_CUDA_CALLGRAPH"
	.align	4
	.sectionentsize	8
	.align		4
        /*0000*/ 	.word	0x00000000
	.align		4
        /*0004*/ 	.word	0xffffffff
	.align		4
        /*0008*/ 	.word	0x00000000
	.align		4
        /*000c*/ 	.word	0xfffffffe
	.align		4
        /*0010*/ 	.word	0x00000000
	.align		4
        /*0014*/ 	.word	0xfffffffd
	.align		4
        /*0018*/ 	.word	0x00000000
	.align		4
        /*001c*/ 	.word	0xfffffffc


//--------------------- .text.candidate0          --------------------------
	.section	.text.candidate0,"ax",@progbits
	.align	128
        .global         candidate0
        .type           candidate0,@function
        .size           candidate0,(.L_x_18 - candidate0)
        .other          candidate0,@"STO_CUDA_ENTRY STV_DEFAULT"
candidate0:
.text.candidate0:
[----:B------:R-:W-:Y:S01]  /*0000*/  LDC R1, c[0x0][0x37c] ;  /* 0x0000df00ff017b82 */ /* 0x000fe20000000800 */
[----:B------:R-:W0:Y:S01]  /*0010*/  S2R R4, SR_CTAID.X ;  /* 0x0000000000047919 */ /* 0x000e220000002500 */
[----:B------:R-:W-:Y:S01]  /*0020*/  MOV R5, 0x400 ;  /* 0x0000040000057802 */ /* 0x000fe20000000f00 */
[----:B------:R-:W1:Y:S01]  /*0030*/  LDCU.64 UR4, c[0x0][0x358] ;  /* 0x00006b00ff0477ac */ /* 0x000e620008000a00 */
[----:B------:R-:W-:Y:S01]  /*0040*/  BSSY.RECONVERGENT B0, `(.L_x_0) ;  /* 0x000001d000007945 */ /* 0x000fe20003800200 */
[----:B------:R-:W2:Y:S01]  /*0050*/  S2R R2, SR_TID.X ;  /* 0x0000000000027919 */ /* 0x000ea20000002100 */
[----:B------:R-:W-:Y:S01]  /*0060*/  IMAD.MOV.U32 R11, RZ, RZ, RZ ;  /* 0x000000ffff0b7224 */ /* 0x000fe200078e00ff */
[----:B------:R-:W3:Y:S01]  /*0070*/  S2R R0, SR_CgaCtaId ;  /* 0x0000000000007919 */ /* 0x000ee20000008800 */
[----:B0-----:R-:W-:Y:S01]  /*0080*/  IMAD.HI.U32 R3, R4, -0x6db6db6d, RZ ;  /* 0x9249249304037827 */ /* 0x001fe200078e00ff */
[----:B--2---:R-:W-:-:S03]  /*0090*/  ISETP.GT.U32.AND P0, PT, R2, 0x7, PT ;  /* 0x000000070200780c */ /* 0x004fc60003f04070 */
[----:B------:R-:W-:Y:S01]  /*00a0*/  IMAD.SHL.U32 R8, R2, 0x2, RZ ;  /* 0x0000000202087824 */ /* 0x000fe200078e00ff */
[----:B------:R-:W-:Y:S02]  /*00b0*/  SHF.R.U32.HI R3, RZ, 0x2, R3 ;  /* 0x00000002ff037819 */ /* 0x000fe40000011603 */
[----:B------:R-:W-:Y:S02]  /*00c0*/  SEL R6, RZ, 0x1, !P0 ;  /* 0x00000001ff067807 */ /* 0x000fe40004000000 */
[----:B---3--:R-:W-:Y:S01]  /*00d0*/  LEA R7, R0, R5, 0x18 ;  /* 0x0000000500077211 */ /* 0x008fe200078ec0ff */
[----:B------:R-:W-:Y:S01]  /*00e0*/  IMAD R4, R3, -0x7, R4 ;  /* 0xfffffff903047824 */ /* 0x000fe200078e0204 */
[----:B------:R-:W-:-:S03]  /*00f0*/  ISETP.GE.U32.AND P1, PT, R2, 0x9, PT ;  /* 0x000000090200780c */ /* 0x000fc60003f26070 */
[----:B------:R-:W-:-:S05]  /*0100*/  IMAD.SHL.U32 R9, R4, 0x2, RZ ;  /* 0x0000000204097824 */ /* 0x000fca00078e00ff */
[----:B------:R-:W-:Y:S01]  /*0110*/  LOP3.LUT P2, RZ, R9, R6, RZ, 0xfc, !PT ;  /* 0x0000000609ff7212 */ /* 0x000fe2000784fcff */
[----:B------:R-:W-:-:S12]  /*0120*/  IMAD R6, R2, 0x8, R7 ;  /* 0x0000000802067824 */ /* 0x000fd800078e0207 */
[----:B-1----:R-:W-:Y:S05]  /*0130*/  @!P2 BRA `(.L_x_1) ;  /* 0x000000000034a947 */ /* 0x002fea0003800000 */
[----:B------:R-:W-:Y:S02]  /*0140*/  ISETP.GE.U32.AND P2, PT, R2, 0x8, PT ;  /* 0x000000080200780c */ /* 0x000fe40003f46070 */
[----:B------:R-:W-:-:S04]  /*0150*/  IADD3 R13, PT, PT, R8, -0xf, RZ ;  /* 0xfffffff1080d7810 */ /* 0x000fc80007ffe0ff */
[----:B------:R-:W-:-:S04]  /*0160*/  SEL R13, R8, R13, !P2 ;  /* 0x0000000d080d7207 */ /* 0x000fc80005000000 */
[----:B------:R-:W-:-:S13]  /*0170*/  ISETP.NE.AND P2, PT, R13, RZ, PT ;  /* 0x000000ff0d00720c */ /* 0x000fda0003f45270 */
[----:B------:R-:W-:Y:S05]  /*0180*/  @!P2 BRA `(.L_x_1) ;  /* 0x000000000020a947 */ /* 0x000fea0003800000 */
[----:B------:R-:W0:Y:S01]  /*0190*/  LDC.64 R10, c[0x0][0x380] ;  /* 0x0000e000ff0a7b82 */ /* 0x000e220000000a00 */
[----:B------:R-:W-:-:S04]  /*01a0*/  IMAD R12, R3, 0xe, R4 ;  /* 0x0000000e030c7824 */ /* 0x000fc800078e0204 */
[----:B------:R-:W-:-:S04]  /*01b0*/  IMAD R12, R12, 0x1c, RZ ;  /* 0x0000001c0c0c7824 */ /* 0x000fc800078e02ff */
[----:B------:R-:W-:Y:S02]  /*01c0*/  VIADD R14, R12, 0xe ;  /* 0x0000000e0c0e7836 */ /* 0x000fe40000000000 */
[----:B------:R-:W-:-:S05]  /*01d0*/  @!P0 IMAD.MOV R14, RZ, RZ, R12 ;  /* 0x000000ffff0e8224 */ /* 0x000fca00078e020c */
[----:B------:R-:W-:-:S05]  /*01e0*/  IADD3 R13, PT, PT, R14, -0xf, R13 ;  /* 0xfffffff10e0d7810 */ /* 0x000fca0007ffe00d */
[----:B0-----:R-:W-:-:S06]  /*01f0*/  IMAD.WIDE R10, R13, 0x4, R10 ;  /* 0x000000040d0a7825 */ /* 0x001fcc00078e020a */
[----:B------:R0:W5:Y:S02]  /*0200*/  LDG.E.CONSTANT R11, desc[UR4][R10.64] ;  /* 0x000000040a0b7981 */ /* 0x000164000c1e9900 */
.L_x_1:
[----:B------:R-:W-:Y:S05]  /*0210*/  BSYNC.RECONVERGENT B0 ;  /* 0x0000000000007941 */ /* 0x000fea0003800200 */
.L_x_0:
[----:B------:R-:W-:Y:S01]  /*0220*/  ISETP.GT.U32.AND P2, PT, R2, 0x6, PT ;  /* 0x000000060200780c */ /* 0x000fe20003f44070 */
[----:B-----5:R1:W-:Y:S01]  /*0230*/  STS [R6], R11 ;  /* 0x0000000b06007388 */ /* 0x0203e20000000800 */
[C---:B------:R-:W-:Y:S01]  /*0240*/  VIADD R12, R8.reuse, 0x1c ;  /* 0x0000001c080c7836 */ /* 0x040fe20000000000 */
[----:B------:R-:W-:Y:S01]  /*0250*/  BSSY.RECONVERGENT B0, `(.L_x_2) ;  /* 0x0000014000007945 */ /* 0x000fe20003800200 */
[----:B0-----:R-:W-:Y:S01]  /*0260*/  SEL R10, RZ, 0x1, !P2 ;  /* 0x00000001ff0a7807 */ /* 0x001fe20005000000 */
[----:B------:R-:W-:Y:S02]  /*0270*/  @P1 VIADD R12, R8, 0xef ;  /* 0x000000ef080c1836 */ /* 0x000fe40000000000 */
[----:B------:R-:W-:Y:S01]  /*0280*/  HFMA2 R13, -RZ, RZ, 0, 0 ;  /* 0x00000000ff0d7431 */ /* 0x000fe200000001ff */
[----:B------:R-:W-:Y:S02]  /*0290*/  LOP3.LUT P3, RZ, R9, R10, RZ, 0xfc, !PT ;  /* 0x0000000a09ff7212 */ /* 0x000fe4000786fcff */
[----:B------:R-:W-:-:S11]  /*02a0*/  LOP3.LUT R14, R12, 0xff, RZ, 0xc0, !PT ;  /* 0x000000ff0c0e7812 */ /* 0x000fd600078ec0ff */
[----:B-1----:R-:W-:Y:S05]  /*02b0*/  @!P3 BRA `(.L_x_3) ;  /* 0x000000000034b947 */ /* 0x002fea0003800000 */
[----:B------:R-:W-:Y:S01]  /*02c0*/  ISETP.GE.U32.AND P1, PT, R2, 0x7, PT ;  /* 0x000000070200780c */ /* 0x000fe20003f26070 */
[----:B------:R-:W-:-:S12]  /*02d0*/  VIADD R12, R8, 0x1 ;  /* 0x00000001080c7836 */ /* 0x000fd80000000000 */
[----:B------:R-:W-:-:S05]  /*02e0*/  @P1 VIADD R12, R8, 0xfffffff2 ;  /* 0xfffffff2080c1836 */ /* 0x000fca0000000000 */
        /* <DEDUP_REMOVED lines=8> */
[----:B0-----:R-:W-:-:S05]  /*0370*/  IMAD.WIDE R10, R13, 0x4, R10 ;  /* 0x000000040d0a7825 */ /* 0x001fca00078e020a */
[----:B------:R0:W5:Y:S02]  /*0380*/  LDG.E.CONSTANT R13, desc[UR4][R10.64] ;  /* 0x000000040a0d7981 */ /* 0x000164000c1e9900 */
.L_x_3:
[----:B------:R-:W-:Y:S05]  /*0390*/  BSYNC.RECONVERGENT B0 ;  /* 0x0000000000007941 */ /* 0x000fea0003800200 */
.L_x_2:
[----:B------:R-:W-:Y:S01]  /*03a0*/  IMAD R14, R14, 0x89, RZ ;  /* 0x000000890e0e7824 */ /* 0x000fe200078e02ff */
[----:B-----5:R1:W-:Y:S01]  /*03b0*/  STS [R6+0x4], R13 ;  /* 0x0000040d06007388 */ /* 0x0203e20000000800 */
[----:B------:R-:W-:Y:S01]  /*03c0*/  ISETP.GE.U32.AND P3, PT, R2, 0x8, PT ;  /* 0x000000080200780c */ /* 0x000fe20003f66070 */
[----:B------:R-:W-:Y:S01]  /*03d0*/  BSSY.RECONVERGENT B0, `(.L_x_4) ;  /* 0x000001f000007945 */ /* 0x000fe20003800200 */
[----:B0-----:R-:W-:Y:S01]  /*03e0*/  IADD3 R10, PT, PT, R8, 0x1d, RZ ;  /* 0x0000001d080a7810 */ /* 0x001fe20007ffe0ff */
[----:B------:R-:W-:Y:S01]  /*03f0*/  IMAD.MOV.U32 R11, RZ, RZ, RZ ;  /* 0x000000ffff0b7224 */ /* 0x000fe200078e00ff */
[----:B------:R-:W-:-:S04]  /*0400*/  SHF.R.U32.HI R16, RZ, 0xb, R14 ;  /* 0x0000000bff107819 */ /* 0x000fc8000001160e */
[----:B------:R-:W-:-:S05]  /*0410*/  LOP3.LUT P1, RZ, R9, R16, RZ, 0xfc, !PT ;  /* 0x0000001009ff7212 */ /* 0x000fca000782fcff */
[----:B------:R-:W-:-:S05]  /*0420*/  @P3 VIADD R10, R8, 0xf0 ;  /* 0x000000f0080a3836 */ /* 0x000fca0000000000 */
[----:B------:R-:W-:-:S03]  /*0430*/  LOP3.LUT R15, R10, 0xff, RZ, 0xc0, !PT ;  /* 0x000000ff0a0f7812 */ /* 0x000fc600078ec0ff */
[----:B-1----:R-:W-:Y:S05]  /*0440*/  @!P1 BRA `(.L_x_5) ;  /* 0x00000000005c9947 */ /* 0x002fea0003800000 */
[----:B------:R-:W-:-:S05]  /*0450*/  VIADD R10, R8, 0xd ;  /* 0x0000000d080a7836 */ /* 0x000fca0000000000 */
[----:B------:R-:W-:-:S05]  /*0460*/  PRMT R12, R10, 0x9910, RZ ;  /* 0x000099100a0c7816 */ /* 0x000fca00000000ff */
[----:B------:R-:W-:-:S05]  /*0470*/  IMAD R12, R12, 0x45, RZ ;  /* 0x000000450c0c7824 */ /* 0x000fca00078e02ff */
[----:B------:R-:W-:-:S04]  /*0480*/  LOP3.LUT R12, R12, 0xffff, RZ, 0xc0, !PT ;  /* 0x0000ffff0c0c7812 */ /* 0x000fc800078ec0ff */
[----:B------:R-:W-:-:S04]  /*0490*/  SHF.R.U32.HI R12, RZ, 0xa, R12 ;  /* 0x0000000aff0c7819 */ /* 0x000fc8000001160c */
[----:B------:R-:W-:-:S05]  /*04a0*/  PRMT R12, R12, 0x9910, RZ ;  /* 0x000099100c0c7816 */ /* 0x000fca00000000ff */
[----:B------:R-:W-:-:S04]  /*04b0*/  IMAD R12, R12, 0xf, RZ ;  /* 0x0000000f0c0c7824 */ /* 0x000fc800078e02ff */
[----:B------:R-:W-:-:S05]  /*04c0*/  IMAD.MOV R12, RZ, RZ, -R12 ;  /* 0x000000ffff0c7224 */ /* 0x000fca00078e0a0c */
[----:B------:R-:W-:-:S04]  /*04d0*/  PRMT R13, R12, 0x7710, RZ ;  /* 0x000077100c0d7816 */ /* 0x000fc800000000ff */
[----:B------:R-:W-:-:S04]  /*04e0*/  IADD3 R12, PT, PT, R10, R13, RZ ;  /* 0x0000000d0a0c7210 */ /* 0x000fc80007ffe0ff */
[----:B------:R-:W-:-:S13]  /*04f0*/  LOP3.LUT P1, RZ, R12, 0xff, RZ, 0xc0, !PT ;  /* 0x000000ff0cff7812 */ /* 0x000fda000782c0ff */
[----:B------:R-:W-:Y:S05]  /*0500*/  @!P1 BRA `(.L_x_5) ;  /* 0x00000000002c9947 */ /* 0x000fea0003800000 */
[----:B------:R-:W-:Y:S01]  /*0510*/  IMAD.MOV.U32 R14, RZ, RZ, 0xb5 ;  /* 0x000000b5ff0e7424 */ /* 0x000fe200078e00ff */
[----:B------:R-:W-:Y:S01]  /*0520*/  ISETP.GT.U32.AND P1, PT, R2, 0x8, PT ;  /* 0x000000080200780c */ /* 0x000fe20003f24070 */
[----:B------:R-:W0:Y:S01]  /*0530*/  LDC.64 R10, c[0x0][0x380] ;  /* 0x0000e000ff0a7b82 */ /* 0x000e220000000a00 */
[----:B------:R-:W-:Y:S02]  /*0540*/  LOP3.LUT R12, R12, 0xff, RZ, 0xc0, !PT ;  /* 0x000000ff0c0c7812 */ /* 0x000fe400078ec0ff */
[----:B------:R-:W-:-:S05]  /*0550*/  SEL R14, R14, 0xfffffff1, P1 ;  /* 0xfffffff10e0e7807 */ /* 0x000fca0000800000 */
[----:B------:R-:W-:-:S04]  /*0560*/  IMAD R13, R3, 0x188, R14 ;  /* 0x00000188030d7824 */ /* 0x000fc800078e020e */
[----:B------:R-:W-:-:S04]  /*0570*/  IMAD R13, R4, 0x1c, R13 ;  /* 0x0000001c040d7824 */ /* 0x000fc800078e020d */
[----:B------:R-:W-:-:S04]  /*0580*/  IMAD.IADD R12, R12, 0x1, R13 ;  /* 0x000000010c0c7824 */ /* 0x000fc800078e020d */
[----:B------:R-:W-:-:S04]  /*0590*/  IMAD R13, R16, 0xe, R12 ;  /* 0x0000000e100d7824 */ /* 0x000fc800078e020c */
[----:B0-----:R-:W-:-:S06]  /*05a0*/  IMAD.WIDE R10, R13, 0x4, R10 ;  /* 0x000000040d0a7825 */ /* 0x001fcc00078e020a */
[----:B------:R0:W5:Y:S02]  /*05b0*/  LDG.E.CONSTANT R11, desc[UR4][R10.64] ;  /* 0x000000040a0b7981 */ /* 0x000164000c1e9900 */
.L_x_5:
[----:B------:R-:W-:Y:S05]  /*05c0*/  BSYNC.RECONVERGENT B0 ;  /* 0x0000000000007941 */ /* 0x000fea0003800200 */
.L_x_4:
[----:B------:R-:W-:Y:S01]  /*05d0*/  IMAD R15, R15, 0x89, RZ ;  /* 0x000000890f0f7824 */ /* 0x000fe200078e02ff */
[----:B-----5:R1:W-:Y:S01]  /*05e0*/  STS [R6+0x70], R11 ;  /* 0x0000700b06007388 */ /* 0x0203e20000000800 */
[----:B------:R-:W-:Y:S01]  /*05f0*/  VIADD R16, R8, 0xb ;  /* 0x0000000b08107836 */ /* 0x000fe20000000000 */
[----:B------:R-:W-:Y:S01]  /*0600*/  BSSY.RECONVERGENT B0, `(.L_x_6) ;  /* 0x000001d000007945 */ /* 0x000fe20003800200 */
[----:B------:R-:W-:Y:S01]  /*0610*/  IMAD.MOV.U32 R13, RZ, RZ, RZ ;  /* 0x000000ffff0d7224 */ /* 0x000fe200078e00ff */
[----:B------:R-:W-:Y:S02]  /*0620*/  SHF.R.U32.HI R17, RZ, 0xb, R15 ;  /* 0x0000000bff117819 */ /* 0x000fe4000001160f */
[----:B------:R-:W-:Y:S02]  /*0630*/  PRMT R15, R16, 0x9910, RZ ;  /* 0x00009910100f7816 */ /* 0x000fe400000000ff */
[----:B------:R-:W-:-:S03]  /*0640*/  LOP3.LUT P1, RZ, R9, R17, RZ, 0xfc, !PT ;  /* 0x0000001109ff7212 */ /* 0x000fc6000782fcff */
[----:B------:R-:W-:-:S10]  /*0650*/  IMAD R15, R15, 0x45, RZ ;  /* 0x000000450f0f7824 */ /* 0x000fd400078e02ff */
[----:B-1----:R-:W-:Y:S05]  /*0660*/  @!P1 BRA `(.L_x_7) ;  /* 0x0000000000589947 */ /* 0x002fea0003800000 */
[----:B0-----:R-:W-:-:S04]  /*0670*/  IADD3 R10, PT, PT, R8, 0xe, RZ ;  /* 0x0000000e080a7810 */ /* 0x001fc80007ffe0ff */
[----:B------:R-:W-:-:S05]  /*0680*/  PRMT R11, R10, 0x9910, RZ ;  /* 0x000099100a0b7816 */ /* 0x000fca00000000ff */
[----:B------:R-:W-:-:S05]  /*0690*/  IMAD R11, R11, 0x45, RZ ;  /* 0x000000450b0b7824 */ /* 0x000fca00078e02ff */
[----:B------:R-:W-:-:S04]  /*06a0*/  LOP3.LUT R11, R11, 0xffff, RZ, 0xc0, !PT ;  /* 0x0000ffff0b0b7812 */ /* 0x000fc800078ec0ff */
[----:B------:R-:W-:-:S04]  /*06b0*/  SHF.R.U32.HI R11, RZ, 0xa, R11 ;  /* 0x0000000aff0b7819 */ /* 0x000fc8000001160b */
[----:B------:R-:W-:-:S05]  /*06c0*/  PRMT R11, R11, 0x9910, RZ ;  /* 0x000099100b0b7816 */ /* 0x000fca00000000ff */
[----:B------:R-:W-:-:S04]  /*06d0*/  IMAD R11, R11, 0xf, RZ ;  /* 0x0000000f0b0b7824 */ /* 0x000fc800078e02ff */
[----:B------:R-:W-:-:S05]  /*06e0*/  IMAD.MOV R11, RZ, RZ, -R11 ;  /* 0x000000ffff0b7224 */ /* 0x000fca00078e0a0b */
[----:B------:R-:W-:-:S05]  /*06f0*/  PRMT R11, R11, 0x7710, RZ ;  /* 0x000077100b0b7816 */ /* 0x000fca00000000ff */
[----:B------:R-:W-:-:S05]  /*0700*/  IMAD.IADD R12, R10, 0x1, R11 ;  /* 0x000000010a0c7824 */ /* 0x000fca00078e020b */
[----:B------:R-:W-:-:S13]  /*0710*/  LOP3.LUT P1, RZ, R12, 0xff, RZ, 0xc0, !PT ;  /* 0x000000ff0cff7812 */ /* 0x000fda000782c0ff */
[----:B------:R-:W-:Y:S05]  /*0720*/  @!P1 BRA `(.L_x_7) ;  /* 0x0000000000289947 */ /* 0x000fea0003800000 */
[----:B------:R-:W-:Y:S01]  /*0730*/  IMAD.MOV.U32 R14, RZ, RZ, 0xb5 ;  /* 0x000000b5ff0e7424 */ /* 0x000fe200078e00ff */
[----:B------:R-:W0:Y:S01]  /*0740*/  LDC.64 R10, c[0x0][0x380] ;  /* 0x0000e000ff0a7b82 */ /* 0x000e220000000a00 */
[----:B------:R-:W-:-:S03]  /*0750*/  LOP3.LUT R12, R12, 0xff, RZ, 0xc0, !PT ;  /* 0x000000ff0c0c7812 */ /* 0x000fc600078ec0ff */
[----:B------:R-:W-:-:S05]  /*0760*/  SEL R14, R14, 0xfffffff1, P0 ;  /* 0xfffffff10e0e7807 */ /* 0x000fca0000000000 */
[----:B------:R-:W-:-:S04]  /*0770*/  IMAD R13, R3, 0x188, R14 ;  /* 0x00000188030d7824 */ /* 0x000fc800078e020e */
[----:B------:R-:W-:-:S04]  /*0780*/  IMAD R13, R4, 0x1c, R13 ;  /* 0x0000001c040d7824 */ /* 0x000fc800078e020d */
[----:B------:R-:W-:-:S04]  /*0790*/  IMAD.IADD R12, R12, 0x1, R13 ;  /* 0x000000010c0c7824 */ /* 0x000fc800078e020d */
[----:B------:R-:W-:-:S04]  /*07a0*/  IMAD R13, R17, 0xe, R12 ;  /* 0x0000000e110d7824 */ /* 0x000fc800078e020c */
[----:B0-----:R-:W-:-:S05]  /*07b0*/  IMAD.WIDE R10, R13, 0x4, R10 ;  /* 0x000000040d0a7825 */ /* 0x001fca00078e020a */
[----:B------:R1:W5:Y:S02]  /*07c0*/  LDG.E.CONSTANT R13, desc[UR4][R10.64] ;  /* 0x000000040a0d7981 */ /* 0x000364000c1e9900 */
.L_x_7:
[----:B------:R-:W-:Y:S05]  /*07d0*/  BSYNC.RECONVERGENT B0 ;  /* 0x0000000000007941 */ /* 0x000fea0003800200 */
.L_x_6:
[----:B01----:R-:W-:Y:S01]  /*07e0*/  LOP3.LUT R10, R15, 0xffff, RZ, 0xc0, !PT ;  /* 0x0000ffff0f0a7812 */ /* 0x003fe200078ec0ff */
[----:B-----5:R0:W-:Y:S01]  /*07f0*/  STS [R6+0x74], R13 ;  /* 0x0000740d06007388 */ /* 0x0201e20000000800 */
[----:B------:R-:W-:Y:S01]  /*0800*/  IADD3 R14, PT, PT, R8, 0xc, RZ ;  /* 0x0000000c080e7810 */ /* 0x000fe20007ffe0ff */
[----:B------:R-:W-:Y:S01]  /*0810*/  BSSY.RECONVERGENT B0, `(.L_x_8) ;  /* 0x0000019000007945 */ /* 0x000fe20003800200 */
[----:B------:R-:W-:Y:S01]  /*0820*/  SHF.R.U32.HI R10, RZ, 0xa, R10 ;  /* 0x0000000aff0a7819 */ /* 0x000fe2000001160a */
[----:B------:R-:W-:Y:S01]  /*0830*/  IMAD.MOV.U32 R11, RZ, RZ, RZ ;  /* 0x000000ffff0b7224 */ /* 0x000fe200078e00ff */
[----:B------:R-:W-:Y:S02]  /*0840*/  PRMT R15, R14, 0x9910, RZ ;  /* 0x000099100e0f7816 */ /* 0x000fe400000000ff */
[----:B------:R-:W-:-:S03]  /*0850*/  LOP3.LUT P0, RZ, R9, 0xffff, R10, 0xf8, !PT ;  /* 0x0000ffff09ff7812 */ /* 0x000fc6000780f80a */
[----:B------:R-:W-:-:S10]  /*0860*/  IMAD R15, R15, 0x45, RZ ;  /* 0x000000450f0f7824 */ /* 0x000fd400078e02ff */
[----:B0-----:R-:W-:Y:S05]  /*0870*/  @!P0 BRA `(.L_x_9) ;  /* 0x0000000000488947 */ /* 0x001fea0003800000 */
[----:B------:R-:W-:-:S05]  /*0880*/  PRMT R12, R10, 0x9910, RZ ;  /* 0x000099100a0c7816 */ /* 0x000fca00000000ff */
[----:B------:R-:W-:-:S04]  /*0890*/  IMAD R12, R12, 0xf, RZ ;  /* 0x0000000f0c0c7824 */ /* 0x000fc800078e02ff */
[----:B------:R-:W-:-:S05]  /*08a0*/  IMAD.MOV R12, RZ, RZ, -R12 ;  /* 0x000000ffff0c7224 */ /* 0x000fca00078e0a0c */
[----:B------:R-:W-:-:S05]  /*08b0*/  PRMT R13, R12, 0x7710, RZ ;  /* 0x000077100c0d7816 */ /* 0x000fca00000000ff */
[----:B------:R-:W-:-:S05]  /*08c0*/  IMAD.IADD R16, R16, 0x1, R13 ;  /* 0x0000000110107824 */ /* 0x000fca00078e020d */
[----:B------:R-:W-:-:S13]  /*08d0*/  LOP3.LUT P0, RZ, R16, 0xff, RZ, 0xc0, !PT ;  /* 0x000000ff10ff7812 */ /* 0x000fda000780c0ff */
[----:B------:R-:W-:Y:S05]  /*08e0*/  @!P0 BRA `(.L_x_9) ;  /* 0x00000000002c8947 */ /* 0x000fea0003800000 */
[----:B------:R-:W0:Y:S01]  /*08f0*/  LDCU.64 UR6, c[0x0][0x380] ;  /* 0x00007000ff0677ac */ /* 0x000e220008000a00 */
[----:B------:R-:W-:Y:S01]  /*0900*/  LOP3.LUT R10, R10, 0xffff, RZ, 0xc0, !PT ;  /* 0x0000ffff0a0a7812 */ /* 0x000fe200078ec0ff */
[----:B------:R-:W-:-:S04]  /*0910*/  IMAD R11, R3, 0xe, R4 ;  /* 0x0000000e030b7824 */ /* 0x000fc800078e0204 */
[----:B------:R-:W-:Y:S02]  /*0920*/  IMAD R10, R10, 0xe, RZ ;  /* 0x0000000e0a0a7824 */ /* 0x000fe400078e02ff */
[----:B------:R-:W-:Y:S01]  /*0930*/  IMAD R12, R11, 0x1c, RZ ;  /* 0x0000001c0b0c7824 */ /* 0x000fe200078e02ff */
[----:B------:R-:W-:-:S04]  /*0940*/  LOP3.LUT R11, R16, 0xff, RZ, 0xc0, !PT ;  /* 0x000000ff100b7812 */ /* 0x000fc800078ec0ff */
[----:B------:R-:W-:-:S04]  /*0950*/  IADD3 R11, P0, P1, R10, R12, R11 ;  /* 0x0000000c0a0b7210 */ /* 0x000fc8000791e00b */
[----:B------:R-:W-:Y:S02]  /*0960*/  IADD3.X R12, PT, PT, RZ, RZ, RZ, P0, P1 ;  /* 0x000000ffff0c7210 */ /* 0x000fe400007e24ff */
[----:B0-----:R-:W-:-:S04]  /*0970*/  LEA R10, P0, R11, UR6, 0x2 ;  /* 0x000000060b0a7c11 */ /* 0x001fc8000f8010ff */
[----:B------:R-:W-:-:S06]  /*0980*/  LEA.HI.X R11, R11, UR7, R12, 0x2, P0 ;  /* 0x000000070b0b7c11 */ /* 0x000fcc00080f140c */
[----:B------:R0:W5:Y:S03]  /*0990*/  LDG.E.CONSTANT R11, desc[UR4][R10.64+0x2d4] ;  /* 0x0002d4040a0b7981 */ /* 0x000166000c1e9900 */
.L_x_9:
[----:B------:R-:W-:Y:S05]  /*09a0*/  BSYNC.RECONVERGENT B0 ;  /* 0x0000000000007941 */ /* 0x000fea0003800200 */
.L_x_8:
[----:B0-----:R-:W-:Y:S01]  /*09b0*/  LOP3.LUT R10, R15, 0xffff, RZ, 0xc0, !PT ;  /* 0x0000ffff0f0a7812 */ /* 0x001fe200078ec0ff */
[----:B-----5:R0:W-:Y:S01]  /*09c0*/  STS [R6+0xe0], R11 ;  /* 0x0000e00b06007388 */ /* 0x0201e20000000800 */
[----:B------:R-:W-:Y:S02]  /*09d0*/  BSSY.RECONVERGENT B0, `(.L_x_10) ;  /* 0x0000017000007945 */ /* 0x000fe40003800200 */
[----:B------:R-:W-:-:S04]  /*09e0*/  SHF.R.U32.HI R10, RZ, 0xa, R10 ;  /* 0x0000000aff0a7819 */ /* 0x000fc8000001160a */
[----:B------:R-:W-:Y:S01]  /*09f0*/  LOP3.LUT P0, RZ, R9, 0xffff, R10, 0xf8, !PT ;  /* 0x0000ffff09ff7812 */ /* 0x000fe2000780f80a */
[----:B------:R-:W-:-:S12]  /*0a00*/  IMAD.MOV.U32 R9, RZ, RZ, RZ ;  /* 0x000000ffff097224 */ /* 0x000fd800078e00ff */
[----:B0-----:R-:W-:Y:S05]  /*0a10*/  @!P0 BRA `(.L_x_11) ;  /* 0x0000000000488947 */ /* 0x001fea0003800000 */
[----:B------:R-:W-:-:S05]  /*0a20*/  PRMT R11, R10, 0x9910, RZ ;  /* 0x000099100a0b7816 */ /* 0x000fca00000000ff */
[----:B------:R-:W-:-:S05]  /*0a30*/  IMAD R11, R11, 0xf, RZ ;  /* 0x0000000f0b0b7824 */ /* 0x000fca00078e02ff */
[----:B------:R-:W-:-:S04]  /*0a40*/  IADD3 R11, PT, PT, RZ, -R11, RZ ;  /* 0x8000000bff0b7210 */ /* 0x000fc80007ffe0ff */
        /* <DEDUP_REMOVED lines=13> */
[----:B------:R-:W-:-:S05]  /*0b20*/  LEA.HI.X R11, R9, UR7, R12, 0x2, P0 ;  /* 0x00000007090b7c11 */ /* 0x000fca00080f140c */
[----:B------:R0:W5:Y:S04]  /*0b30*/  LDG.E.CONSTANT R9, desc[UR4][R10.64+0x2d4] ;  /* 0x0002d4040a097981 */ /* 0x000168000c1e9900 */
.L_x_11:
[----:B------:R-:W-:Y:S05]  /*0b40*/  BSYNC.RECONVERGENT B0 ;  /* 0x0000000000007941 */ /* 0x000fea0003800200 */
.L_x_10:
[----:B-----5:R1:W-:Y:S01]  /*0b50*/  STS [R6+0xe4], R9 ;  /* 0x0000e40906007388 */ /* 0x0203e20000000800 */
[----:B------:R-:W-:Y:S01]  /*0b60*/  ISETP.GT.U32.AND P0, PT, R2, 0x2, PT ;  /* 0x000000020200780c */ /* 0x000fe20003f04070 */
[----:B------:R-:W-:Y:S04]  /*0b70*/  BSSY.RECONVERGENT B0, `(.L_x_12) ;  /* 0x000003b000007945 */ /* 0x000fe80003800200 */
[----:B------:R-:W-:Y:S08]  /*0b80*/  BSSY.RELIABLE B1, `(.L_x_13) ;  /* 0x000002c000017945 */ /* 0x000ff00003800100 */
[----:B-1----:R-:W-:Y:S05]  /*0b90*/  @P0 BRA `(.L_x_14) ;  /* 0x00000000009c0947 */ /* 0x002fea0003800000 */
[----:B0-----:R-:W-:Y:S01]  /*0ba0*/  PRMT R10, R8, 0x9910, RZ ;  /* 0x00009910080a7816 */ /* 0x001fe200000000ff */
[----:B------:R-:W-:-:S04]  /*0bb0*/  IMAD R13, R3, 0x188, R8 ;  /* 0x00000188030d7824 */ /* 0x000fc800078e0208 */
[C---:B------:R-:W-:Y:S02]  /*0bc0*/  IMAD R9, R10.reuse, 0x89, RZ ;  /* 0x000000890a097824 */ /* 0x040fe400078e02ff */
[----:B------:R-:W-:Y:S02]  /*0bd0*/  IMAD R10, R10, 0x17, RZ ;  /* 0x000000170a0a7824 */ /* 0x000fe400078e02ff */
[C---:B------:R-:W-:Y:S02]  /*0be0*/  VIADD R11, R9.reuse, 0x14df ;  /* 0x000014df090b7836 */ /* 0x040fe40000000000 */
[----:B------:R-:W-:Y:S02]  /*0bf0*/  VIADD R12, R9, 0x1568 ;  /* 0x00001568090c7836 */ /* 0x000fe40000000000 */
[----:B------:R-:W0:Y:S01]  /*0c00*/  LDC.64 R8, c[0x0][0x380] ;  /* 0x0000e000ff087b82 */ /* 0x000e220000000a00 */
[----:B------:R-:W-:Y:S01]  /*0c10*/  LOP3.LUT R14, R11, 0xffff, RZ, 0xc0, !PT ;  /* 0x0000ffff0b0e7812 */ /* 0x000fe200078ec0ff */
[----:B------:R-:W-:Y:S01]  /*0c20*/  IMAD R13, R4, 0x1c, R13 ;  /* 0x0000001c040d7824 */ /* 0x000fe200078e020d */
[----:B------:R-:W-:Y:S01]  /*0c30*/  LOP3.LUT R15, R12, 0xffff, RZ, 0xc0, !PT ;  /* 0x0000ffff0c0f7812 */ /* 0x000fe200078ec0ff */
[C---:B------:R-:W-:Y:S01]  /*0c40*/  VIADD R12, R10.reuse, 0x7a3 ;  /* 0x000007a30a0c7836 */ /* 0x040fe20000000000 */
[----:B------:R-:W-:-:S02]  /*0c50*/  IADD3 R11, PT, PT, R10, 0x78c, RZ ;  /* 0x0000078c0a0b7810 */ /* 0x000fc40007ffe0ff */
[----:B------:R-:W-:Y:S02]  /*0c60*/  SHF.R.U32.HI R10, RZ, 0xb, R14 ;  /* 0x0000000bff0a7819 */ /* 0x000fe4000001160e */
[----:B------:R-:W-:Y:S02]  /*0c70*/  SHF.R.U32.HI R14, RZ, 0xb, R15 ;  /* 0x0000000bff0e7819 */ /* 0x000fe4000001160f */
[----:B------:R-:W-:Y:S02]  /*0c80*/  LOP3.LUT R11, R11, 0xffff, RZ, 0xc0, !PT ;  /* 0x0000ffff0b0b7812 */ /* 0x000fe400078ec0ff */
[----:B------:R-:W-:Y:S02]  /*0c90*/  LOP3.LUT R12, R12, 0xffff, RZ, 0xc0, !PT ;  /* 0x0000ffff0c0c7812 */ /* 0x000fe400078ec0ff */
[----:B------:R-:W-:Y:S02]  /*0ca0*/  PRMT R15, R10, 0x9910, RZ ;  /* 0x000099100a0f7816 */ /* 0x000fe400000000ff */
[----:B------:R-:W-:-:S02]  /*0cb0*/  PRMT R14, R14, 0x9910, RZ ;  /* 0x000099100e0e7816 */ /* 0x000fc400000000ff */
[----:B------:R-:W-:Y:S02]  /*0cc0*/  SHF.R.U32.HI R10, RZ, 0xa, R11 ;  /* 0x0000000aff0a7819 */ /* 0x000fe4000001160b */
[----:B------:R-:W-:Y:S01]  /*0cd0*/  SHF.R.U32.HI R11, RZ, 0xa, R12 ;  /* 0x0000000aff0b7819 */ /* 0x000fe2000001160c */
[----:B------:R-:W-:Y:S01]  /*0ce0*/  IMAD.MOV.U32 R12, RZ, RZ, R15 ;  /* 0x000000ffff0c7224 */ /* 0x000fe200078e000f */
[----:B------:R-:W-:Y:S01]  /*0cf0*/  IADD3 R13, PT, PT, R13, -0x6, RZ ;  /* 0xfffffffa0d0d7810 */ /* 0x000fe20007ffe0ff */
[----:B------:R-:W-:Y:S01]  /*0d00*/  IMAD.MOV.U32 R15, RZ, RZ, R14 ;  /* 0x000000ffff0f7224 */ /* 0x000fe200078e000e */
[----:B------:R-:W-:Y:S01]  /*0d10*/  LOP3.LUT R14, R10, 0xffff, RZ, 0xc0, !PT ;  /* 0x0000ffff0a0e7812 */ /* 0x000fe200078ec0ff */
[----:B------:R-:W-:Y:S01]  /*0d20*/  IMAD R10, R12, 0xe, RZ ;  /* 0x0000000e0c0a7824 */ /* 0x000fe200078e02ff */
[----:B------:R-:W-:Y:S01]  /*0d30*/  LOP3.LUT R16, R11, 0xffff, RZ, 0xc0, !PT ;  /* 0x0000ffff0b107812 */ /* 0x000fe200078ec0ff */
[----:B------:R-:W-:Y:S02]  /*0d40*/  IMAD R12, R15, 0xe, RZ ;  /* 0x0000000e0f0c7824 */ /* 0x000fe400078e02ff */
[--C-:B------:R-:W-:Y:S01]  /*0d50*/  IMAD R11, R14, 0xc4, R13.reuse ;  /* 0x000000c40e0b7824 */ /* 0x100fe200078e020d */
[----:B------:R-:W-:Y:S01]  /*0d60*/  LOP3.LUT R10, R10, 0xffff, RZ, 0xc0, !PT ;  /* 0x0000ffff0a0a7812 */ /* 0x000fe200078ec0ff */
[----:B------:R-:W-:Y:S01]  /*0d70*/  IMAD R13, R16, 0xc4, R13 ;  /* 0x000000c4100d7824 */ /* 0x000fe200078e020d */
[----:B------:R-:W-:-:S03]  /*0d80*/  LOP3.LUT R12, R12, 0xffff, RZ, 0xc0, !PT ;  /* 0x0000ffff0c0c7812 */ /* 0x000fc600078ec0ff */
[----:B------:R-:W-:Y:S01]  /*0d90*/  IMAD.IADD R11, R10, 0x1, R11 ;  /* 0x000000010a0b7824 */ /* 0x000fe200078e020b */
[----:B------:R-:W-:-:S03]  /*0da0*/  IADD3 R13, PT, PT, R13, 0x1, R12 ;  /* 0x000000010d0d7810 */ /* 0x000fc60007ffe00c */
[----:B0-----:R-:W-:-:S04]  /*0db0*/  IMAD.WIDE.U32 R10, R11, 0x4, R8 ;  /* 0x000000040b0a7825 */ /* 0x001fc800078e0008 */
[----:B------:R-:W-:Y:S01]  /*0dc0*/  IMAD.WIDE.U32 R8, R13, 0x4, R8 ;  /* 0x000000040d087825 */ /* 0x000fe200078e0008 */
[----:B------:R-:W2:Y:S04]  /*0dd0*/  LDG.E.CONSTANT R12, desc[UR4][R10.64] ;  /* 0x000000040a0c7981 */ /* 0x000ea8000c1e9900 */
[----:B------:R-:W2:Y:S04]  /*0de0*/  LDG.E.CONSTANT R13, desc[UR4][R8.64] ;  /* 0x00000004080d7981 */ /* 0x000ea8000c1e9900 */
[----:B--2---:R1:W-:Y:S01]  /*0df0*/  STS.64 [R6+0x150], R12 ;  /* 0x0001500c06007388 */ /* 0x0043e20000000a00 */
[----:B------:R-:W-:Y:S05]  /*0e00*/  BRA `(.L_x_15) ;  /* 0x00000000000c7947 */ /* 0x000fea0003800000 */
.L_x_14:
[----:B------:R-:W-:-:S13]  /*0e10*/  ISETP.GT.U32.AND P0, PT, R2, 0x5, PT ;  /* 0x000000050200780c */ /* 0x000fda0003f04070 */
[----:B------:R-:W-:Y:S05]  /*0e20*/  @P0 BREAK.RELIABLE B1 ;  /* 0x0000000000010942 */ /* 0x000fea0003800100 */
[----:B------:R-:W-:Y:S05]  /*0e30*/  @P0 BRA `(.L_x_16) ;  /* 0x0000000000380947 */ /* 0x000fea0003800000 */
.L_x_15:
[----:B------:R-:W-:Y:S05]  /*0e40*/  BSYNC.RELIABLE B1 ;  /* 0x0000000000017941 */ /* 0x000fea0003800100 */
.L_x_13:
[----:B------:R-:W2:Y:S01]  /*0e50*/  LDC.64 R8, c[0x0][0x388] ;  /* 0x0000e200ff087b82 */ /* 0x000ea20000000a00 */
[----:B0-----:R-:W-:-:S04]  /*0e60*/  IMAD R11, R3, 0x6, R2 ;  /* 0x00000006030b7824 */ /* 0x001fc800078e0202 */
[----:B------:R-:W-:-:S04]  /*0e70*/  IMAD R11, R11, 0x3, RZ ;  /* 0x000000030b0b7824 */ /* 0x000fc800078e02ff */
[----:B--2---:R-:W-:-:S05]  /*0e80*/  IMAD.WIDE.U32 R8, R11, 0x4, R8 ;  /* 0x000000040b087825 */ /* 0x004fca00078e0008 */
[----:B-1----:R-:W2:Y:S04]  /*0e90*/  LDG.E.CONSTANT R6, desc[UR4][R8.64] ;  /* 0x0000000408067981 */ /* 0x002ea8000c1e9900 */
[----:B------:R-:W3:Y:S04]  /*0ea0*/  LDG.E.CONSTANT R10, desc[UR4][R8.64+0x4] ;  /* 0x00000404080a7981 */ /* 0x000ee8000c1e9900 */
[----:B------:R-:W4:Y:S01]  /*0eb0*/  LDG.E.CONSTANT R12, desc[UR4][R8.64+0x8] ;  /* 0x00000804080c7981 */ /* 0x000f22000c1e9900 */
[----:B------:R-:W-:-:S05]  /*0ec0*/  VIADD R11, R5, 0x168 ;  /* 0x00000168050b7836 */ /* 0x000fca0000000000 */
[----:B------:R-:W-:-:S05]  /*0ed0*/  LEA R11, R0, R11, 0x18 ;  /* 0x0000000b000b7211 */ /* 0x000fca00078ec0ff */
[----:B------:R-:W-:-:S05]  /*0ee0*/  IMAD R11, R2, 0xc, R11 ;  /* 0x0000000c020b7824 */ /* 0x000fca00078e020b */
[----:B--2---:R1:W-:Y:S04]  /*0ef0*/  STS [R11], R6 ;  /* 0x000000060b007388 */ /* 0x0043e80000000800 */
[----:B---3--:R1:W-:Y:S04]  /*0f00*/  STS [R11+0x4], R10 ;  /* 0x0000040a0b007388 */ /* 0x0083e80000000800 */
[----:B----4-:R1:W-:Y:S02]  /*0f10*/  STS [R11+0x8], R12 ;  /* 0x0000080c0b007388 */ /* 0x0103e40000000800 */
.L_x_16:
[----:B------:R-:W-:Y:S05]  /*0f20*/  BSYNC.RECONVERGENT B0 ;  /* 0x0000000000007941 */ /* 0x000fea0003800200 */
.L_x_12:
[----:B------:R-:W-:Y:S05]  /*0f30*/  WARPSYNC.ALL ;  /* 0x0000000000007948 */ /* 0x000fea0003800000 */
[----:B------:R-:W-:Y:S01]  /*0f40*/  BAR.SYNC.DEFER_BLOCKING 0x0 ;  /* 0x0000000000007b1d */ /* 0x000fe20000010000 */
[----:B------:R-:W-:Y:S01]  /*0f50*/  ISETP.GE.U32.AND P0, PT, R2, 0x7, PT ;  /* 0x000000070200780c */ /* 0x000fe20003f06070 */
[----:B------:R-:W-:-:S05]  /*0f60*/  VIADD R5, R5, 0x168 ;  /* 0x0000016805057836 */ /* 0x000fca0000000000 */
[----:B------:R-:W-:-:S05]  /*0f70*/  LEA R5, R0, R5, 0x18 ;  /* 0x0000000500057211 */ /* 0x000fca00078ec0ff */
[C---:B------:R-:W-:Y:S01]  /*0f80*/  VIADD R8, R5.reuse, 0x24 ;  /* 0x0000002405087836 */ /* 0x040fe20000000000 */
[----:B------:R-:W-:Y:S02]  /*0f90*/  @!P2 IADD3 R8, PT, PT, R5, RZ, RZ ;  /* 0x000000ff0508a210 */ /* 0x000fe40007ffe0ff */
[----:B------:R-:W-:-:S04]  /*0fa0*/  @P0 IADD3 R2, PT, PT, R2, -0x7, RZ ;  /* 0xfffffff902020810 */ /* 0x000fc80007ffe0ff */
[C---:B------:R-:W-:Y:S01]  /*0fb0*/  LEA R0, R2.reuse, 0x2d, 0x1 ;  /* 0x0000002d02007811 */ /* 0x040fe200078e08ff */
[----:B-1----:R-:W-:-:S04]  /*0fc0*/  IMAD.SHL.U32 R6, R2, 0x2, RZ ;  /* 0x0000000202067824 */ /* 0x002fc800078e00ff */
[----:B------:R-:W-:Y:S01]  /*0fd0*/  @!P2 IMAD.MOV R0, RZ, RZ, R6 ;  /* 0x000000ffff00a224 */ /* 0x000fe200078e0206 */
[----:B0-----:R-:W-:Y:S03]  /*0fe0*/  LDS R10, [R8+0x8] ;  /* 0x00000800080a7984 */ /* 0x001fe60000000800 */
[----:B------:R-:W-:Y:S01]  /*0ff0*/  IMAD R5, R0, 0x4, R7 ;  /* 0x0000000400057824 */ /* 0x000fe200078e0207 */
[----:B------:R-:W-:Y:S04]  /*1000*/  LDS R6, [R8+0x4] ;  /* 0x0000040008067984 */ /* 0x000fe80000000800 */
[----:B------:R-:W-:Y:S04]  /*1010*/  LDS R7, [R8] ;  /* 0x0000000008077984 */ /* 0x000fe80000000800 */
[----:B------:R-:W0:Y:S04]  /*1020*/  LDS R0, [R5] ;  /* 0x0000000005007984 */ /* 0x000e280000000800 */
[----:B------:R-:W1:Y:S04]  /*1030*/  LDS R9, [R5+0x4] ;  /* 0x0000040005097984 */ /* 0x000e680000000800 */
[----:B------:R-:W2:Y:S04]  /*1040*/  LDS R11, [R5+0x8] ;  /* 0x00000800050b7984 */ /* 0x000ea80000000800 */
[----:B------:R-:W-:Y:S04]  /*1050*/  LDS R12, [R8+0xc] ;  /* 0x00000c00080c7984 */ /* 0x000fe80000000800 */
[----:B------:R-:W3:Y:S04]  /*1060*/  LDS R13, [R5+0x3c] ;  /* 0x00003c00050d7984 */ /* 0x000ee80000000800 */
[----:B------:R-:W-:Y:S04]  /*1070*/  LDS R14, [R8+0x10] ;  /* 0x00001000080e7984 */ /* 0x000fe80000000800 */
[----:B------:R-:W4:Y:S04]  /*1080*/  LDS R15, [R5+0x40] ;  /* 0x00004000050f7984 */ /* 0x000f280000000800 */
[----:B------:R-:W-:Y:S04]  /*1090*/  LDS R16, [R8+0x14] ;  /* 0x0000140008107984 */ /* 0x000fe80000000800 */
[----:B------:R-:W5:Y:S04]  /*10a0*/  LDS R17, [R5+0x44] ;  /* 0x0000440005117984 */ /* 0x000f680000000800 */
[----:B------:R-:W-:Y:S04]  /*10b0*/  LDS R18, [R8+0x18] ;  /* 0x0000180008127984 */ /* 0x000fe80000000800 */
[----:B------:R-:W5:Y:S01]  /*10c0*/  LDS R19, [R5+0x78] ;  /* 0x0000780005137984 */ /* 0x000f620000000800 */
[----:B0-----:R-:W-:-:S03]  /*10d0*/  FFMA R0, R0, R7, RZ ;  /* 0x0000000700007223 */ /* 0x001fc600000000ff */
[----:B------:R-:W-:Y:S01]  /*10e0*/  LDS R20, [R8+0x1c] ;  /* 0x00001c0008147984 */ /* 0x000fe20000000800 */
[----:B-1----:R-:W-:Y:S02]  /*10f0*/  FFMA R0, R9, R6, R0 ;  /* 0x0000000609007223 */ /* 0x002fe40000000000 */
[----:B------:R-:W0:Y:S01]  /*1100*/  LDC.64 R6, c[0x0][0x390] ;  /* 0x0000e400ff067b82 */ /* 0x000e220000000a00 */
[----:B------:R-:W1:Y:S01]  /*1110*/  LDS R21, [R5+0x7c] ;  /* 0x00007c0005157984 */ /* 0x000e620000000800 */
[----:B--2---:R-:W-:Y:S01]  /*1120*/  FFMA R0, R11, R10, R0 ;  /* 0x0000000a0b007223 */ /* 0x004fe20000000000 */
[----:B------:R-:W-:Y:S02]  /*1130*/  SEL R10, RZ, 0x31, !P2 ;  /* 0x00000031ff0a7807 */ /* 0x000fe40005000000 */
[----:B------:R-:W-:Y:S03]  /*1140*/  LDS R22, [R8+0x20] ;  /* 0x0000200008167984 */ /* 0x000fe60000000800 */
[----:B------:R-:W-:Y:S01]  /*1150*/  IMAD R3, R3, 0x62, R10 ;  /* 0x0000006203037824 */ /* 0x000fe200078e020a */
[----:B------:R-:W2:Y:S01]  /*1160*/  LDS R23, [R5+0x80] ;  /* 0x0000800005177984 */ /* 0x000ea20000000800 */
[----:B---3--:R-:W-:-:S02]  /*1170*/  FFMA R0, R13, R12, R0 ;  /* 0x0000000c0d007223 */ /* 0x008fc40000000000 */
[----:B------:R-:W-:-:S04]  /*1180*/  IMAD R3, R4, 0x7, R3 ;  /* 0x0000000704037824 */ /* 0x000fc800078e0203 */
[----:B------:R-:W-:Y:S02]  /*1190*/  IMAD.IADD R3, R2, 0x1, R3 ;  /* 0x0000000102037824 */ /* 0x000fe400078e0203 */
[----:B----4-:R-:W-:Y:S02]  /*11a0*/  FFMA R0, R15, R14, R0 ;  /* 0x0000000e0f007223 */ /* 0x010fe40000000000 */
[----:B0-----:R-:W-:-:S04]  /*11b0*/  IMAD.WIDE.U32 R2, R3, 0x4, R6 ;  /* 0x0000000403027825 */ /* 0x001fc800078e0006 */
[----:B-----5:R-:W-:-:S04]  /*11c0*/  FFMA R0, R17, R16, R0 ;  /* 0x0000001011007223 */ /* 0x020fc80000000000 */
[----:B------:R-:W-:-:S04]  /*11d0*/  FFMA R0, R19, R18, R0 ;  /* 0x0000001213007223 */ /* 0x000fc80000000000 */
[----:B-1----:R-:W-:-:S04]  /*11e0*/  FFMA R0, R21, R20, R0 ;  /* 0x0000001415007223 */ /* 0x002fc80000000000 */
[----:B--2---:R-:W-:-:S05]  /*11f0*/  FFMA R0, R23, R22, R0 ;  /* 0x0000001617007223 */ /* 0x004fca0000000000 */
[----:B------:R-:W-:-:S05]  /*1200*/  FMNMX R5, RZ, R0, !PT ;  /* 0x00000000ff057209 */ /* 0x000fca0007800000 */
[----:B------:R-:W-:Y:S01]  /*1210*/  STG.E desc[UR4][R2.64], R5 ;  /* 0x0000000502007986 */ /* 0x000fe2000c101904 */
[----:B------:R-:W-:Y:S05]  /*1220*/  EXIT ;  /* 0x000000000000794d */ /* 0x000fea0003800000 */
.L_x_17:
[----:B------:R-:W-:-:S00]  /*1230*/  BRA `(.L_x_17) ;  /* 0xfffffffc00fc7947 */ /* 0x000fc0000383ffff */
[----:B------:R-:W-:-:S00]  /*1240*/  NOP ;  /* 0x0000000000007918 */ /* 0x000fc00000000000 */
        /* <DEDUP_REMOVED lines=11> */
.L_x_18:


//--------------------- .nv.shared.candidate0     --------------------------
	.section	.nv.shared.candidate0,"aw",@nobits
	.sectionflags	@""
	.align	4
.nv.shared.candidate0:
	.zero		1456


//--------------------- .nv.shared.reserved.0     --------------------------
	.section	.nv.shared.reserved.0,"aw",@nobits
	.weak		__nv_reservedSMEM_offset_0_alias
	.size		__nv_reservedSMEM_offset_0_alias, 0, 64
	.other		__nv_reservedSMEM_offset_0_alias,@"STO_CUDA_RESERVED_SHARED STV_DEFAULT"
__nv_reservedSMEM_offset_0_alias:
	.zero		0
	.zero		64


//--------------------- .nv.constant0.candidate0  --------------------------
	.section	.nv.constant0.candidate0,"a",@progbits
	.sectionflags	@""
	.align	4
.nv.constant0.candidate0:
	.zero		920


//--------------------- SYMBOLS --------------------------

	.type		.nv.reservedSmem.offset0,@object
	.size		.nv.reservedSmem.offset0,0x4
	.type		.nv.reservedSmem.cap,@object
	.size		.nv.reservedSmem.cap,0x4
